//
// Generated by NVIDIA NVVM Compiler
//
// Compiler Build ID: CL-36424714
// Cuda compilation tools, release 13.0, V13.0.88
// Based on NVVM 20.0.0
//

.version 9.0
.target sm_100
.address_size 64

	// .globl	_Z13trilaterationP5pointS0_S0_PPfS0_

.visible .entry _Z13trilaterationP5pointS0_S0_PPfS0_(
	.param .u64 .ptr .align 1 _Z13trilaterationP5pointS0_S0_PPfS0__param_0,
	.param .u64 .ptr .align 1 _Z13trilaterationP5pointS0_S0_PPfS0__param_1,
	.param .u64 .ptr .align 1 _Z13trilaterationP5pointS0_S0_PPfS0__param_2,
	.param .u64 .ptr .align 1 _Z13trilaterationP5pointS0_S0_PPfS0__param_3,
	.param .u64 .ptr .align 1 _Z13trilaterationP5pointS0_S0_PPfS0__param_4
)
{
	.reg .b32 	%r<4>;
	.reg .b64 	%rd<5>;

	ld.param.u64 	%rd1, [_Z13trilaterationP5pointS0_S0_PPfS0__param_4];
	cvta.to.global.u64 	%rd2, %rd1;
	mov.u32 	%r1, %tid.x;
	mul.wide.u32 	%rd3, %r1, 8;
	add.s64 	%rd4, %rd2, %rd3;
	mov.b32 	%r2, 1107296256;
	st.global.u32 	[%rd4], %r2;
	mov.b32 	%r3, 1123418112;
	st.global.u32 	[%rd4+4], %r3;
	ret;

}


// ===== COMPILED SASS (sm_100) =====

	.target	sm_100

	.elftype	@"ET_EXEC"


//--------------------- .note.nv.tkinfo           --------------------------
	.section	.note.nv.tkinfo,"",@"SHT_NOTE"
	.sectionflags	@"SHF_NOTE_NV_TKINFO"
	.tkinfo
        /*0018*/ 	.word	0x00000002
        /*0030*/ 	.string	""
        /*0030*/ 	.string	"ptxas"
        /*0030*/ 	.string	"Cuda compilation tools, release 13.0, V13.0.88"
        /*0030*/ 	.string	"Build cuda_13.0.r13.0/compiler.36424714_0"
        /*0030*/ 	.string	"-arch sm_100 -m 64 "



//--------------------- .note.nv.cuinfo           --------------------------
	.section	.note.nv.cuinfo,"",@"SHT_NOTE"
	.sectionflags	@"SHF_NOTE_NV_CUINFO"
        /*0018*/ 	.short	0x0002
        /*001a*/ 	.short	0x0064
        /*001c*/ 	.short	0x0082
	.zero		2


//--------------------- .nv.info                  --------------------------
	.section	.nv.info,"",@"SHT_CUDA_INFO"
	.align	4


	//----- nvinfo : EIATTR_REGCOUNT
	.align		4
        /*0000*/ 	.byte	0x04, 0x2f
        /*0002*/ 	.short	(.L_1 - .L_0)
	.align		4
.L_0:
        /*0004*/ 	.word	index@(_Z13trilaterationP5pointS0_S0_PPfS0_)
        /*0008*/ 	.word	0x0000000a


	//----- nvinfo : EIATTR_FRAME_SIZE
	.align		4
.L_1:
        /*000c*/ 	.byte	0x04, 0x11
        /*000e*/ 	.short	(.L_3 - .L_2)
	.align		4
.L_2:
        /*0010*/ 	.word	index@(_Z13trilaterationP5pointS0_S0_PPfS0_)
        /*0014*/ 	.word	0x00000000


	//----- nvinfo : EIATTR_MIN_STACK_SIZE
	.align		4
.L_3:
        /*0018*/ 	.byte	0x04, 0x12
        /*001a*/ 	.short	(.L_5 - .L_4)
	.align		4
.L_4:
        /*001c*/ 	.word	index@(_Z13trilaterationP5pointS0_S0_PPfS0_)
        /*0020*/ 	.word	0x00000000
.L_5:


//--------------------- .nv.compat                --------------------------
	.section	.nv.compat,"",@"SHT_CUDA_COMPAT_INFO"
	.align	4
        /*0000*/ 	.byte	0x02, 0x09, 0x00, 0x00, 0x02, 0x02, 0x01, 0x00, 0x02, 0x05, 0x05, 0x00, 0x03, 0x07, 0x01, 0x01
        /*0010*/ 	.byte	0x02, 0x03, 0x00, 0x00, 0x02, 0x06, 0x01, 0x00, 0x04, 0x0b, 0x08, 0x00, 0x09, 0x00, 0x00, 0x00
        /*0020*/ 	.byte	0x00, 0x00, 0x00, 0x00


//--------------------- .nv.info._Z13trilaterationP5pointS0_S0_PPfS0_ --------------------------
	.section	.nv.info._Z13trilaterationP5pointS0_S0_PPfS0_,"",@"SHT_CUDA_INFO"
	.sectionflags	@""
	.align	4


	//----- nvinfo : EIATTR_CUDA_API_VERSION
	.align		4
        /*0000*/ 	.byte	0x04, 0x37
        /*0002*/ 	.short	(.L_7 - .L_6)
.L_6:
        /*0004*/ 	.word	0x00000082


	//----- nvinfo : EIATTR_KPARAM_INFO
	.align		4
.L_7:
        /*0008*/ 	.byte	0x04, 0x17
        /*000a*/ 	.short	(.L_9 - .L_8)
.L_8:
        /*000c*/ 	.word	0x00000000
        /*0010*/ 	.short	0x0004
        /*0012*/ 	.short	0x0020
        /*0014*/ 	.byte	0x00, 0xf5, 0x21, 0x00


	//----- nvinfo : EIATTR_KPARAM_INFO
	.align		4
.L_9:
        /*0018*/ 	.byte	0x04, 0x17
        /*001a*/ 	.short	(.L_11 - .L_10)
.L_10:
        /*001c*/ 	.word	0x00000000
        /*0020*/ 	.short	0x0003
        /*0022*/ 	.short	0x0018
        /*0024*/ 	.byte	0x00, 0xf5, 0x21, 0x00


	//----- nvinfo : EIATTR_KPARAM_INFO
	.align		4
.L_11:
        /*0028*/ 	.byte	0x04, 0x17
        /*002a*/ 	.short	(.L_13 - .L_12)
.L_12:
        /*002c*/ 	.word	0x00000000
        /*0030*/ 	.short	0x0002
        /*0032*/ 	.short	0x0010
        /*0034*/ 	.byte	0x00, 0xf5, 0x21, 0x00


	//----- nvinfo : EIATTR_KPARAM_INFO
	.align		4
.L_13:
        /*0038*/ 	.byte	0x04, 0x17
        /*003a*/ 	.short	(.L_15 - .L_14)
.L_14:
        /*003c*/ 	.word	0x00000000
        /*0040*/ 	.short	0x0001
        /*0042*/ 	.short	0x0008
        /*0044*/ 	.byte	0x00, 0xf5, 0x21, 0x00


	//----- nvinfo : EIATTR_KPARAM_INFO
	.align		4
.L_15:
        /*0048*/ 	.byte	0x04, 0x17
        /*004a*/ 	.short	(.L_17 - .L_16)
.L_16:
        /*004c*/ 	.word	0x00000000
        /*0050*/ 	.short	0x0000
        /*0052*/ 	.short	0x0000
        /*0054*/ 	.byte	0x00, 0xf5, 0x21, 0x00


	//----- nvinfo : EIATTR_SPARSE_MMA_MASK
	.align		4
.L_17:
        /*0058*/ 	.byte	0x03, 0x50
        /*005a*/ 	.short	0x0000


	//----- nvinfo : EIATTR_MAXREG_COUNT
	.align		4
        /*005c*/ 	.byte	0x03, 0x1b
        /*005e*/ 	.short	0x00ff


	//----- nvinfo : EIATTR_MERCURY_ISA_VERSION
	.align		4
        /*0060*/ 	.byte	0x03, 0x5f
        /*0062*/ 	.short	0x0101


	//----- nvinfo : EIATTR_VRC_CTA_INIT_COUNT
	.align		4
        /*0064*/ 	.byte	0x02, 0x4a
	.zero		1
	.zero		1


	//----- nvinfo : EIATTR_EXIT_INSTR_OFFSETS
	.align		4
        /*0068*/ 	.byte	0x04, 0x1c
        /*006a*/ 	.short	(.L_19 - .L_18)


	//   ....[0]....
.L_18:
        /*006c*/ 	.word	0x00000090


	//----- nvinfo : EIATTR_CBANK_PARAM_SIZE
	.align		4
.L_19:
        /*0070*/ 	.byte	0x03, 0x19
        /*0072*/ 	.short	0x0028


	//----- nvinfo : EIATTR_PARAM_CBANK
	.align		4
        /*0074*/ 	.byte	0x04, 0x0a
        /*0076*/ 	.short	(.L_21 - .L_20)
	.align		4
.L_20:
        /*0078*/ 	.word	index@(.nv.constant0._Z13trilaterationP5pointS0_S0_PPfS0_)
        /*007c*/ 	.short	0x0380
        /*007e*/ 	.short	0x0028


	//----- nvinfo : EIATTR_SW_WAR
	.align		4
.L_21:
        /*0080*/ 	.byte	0x04, 0x36
        /*0082*/ 	.short	(.L_23 - .L_22)
.L_22:
        /*0084*/ 	.word	0x00000008
.L_23:


//--------------------- .nv.callgraph             --------------------------
	.section	.nv.callgraph,"",@"SHT_CUDA_CALLGRAPH"
	.align	4
	.sectionentsize	8
	.align		4
        /*0000*/ 	.word	0x00000000
	.align		4
        /*0004*/ 	.word	0xffffffff
	.align		4
        /*0008*/ 	.word	0x00000000
	.align		4
        /*000c*/ 	.word	0xfffffffe
	.align		4
        /*0010*/ 	.word	0x00000000
	.align		4
        /*0014*/ 	.word	0xfffffffd
	.align		4
        /*0018*/ 	.word	0x00000000
	.align		4
        /*001c*/ 	.word	0xfffffffc


//--------------------- .text._Z13trilaterationP5pointS0_S0_PPfS0_ --------------------------
	.section	.text._Z13trilaterationP5pointS0_S0_PPfS0_,"ax",@progbits
	.align	128
        .global         _Z13trilaterationP5pointS0_S0_PPfS0_
        .type           _Z13trilaterationP5pointS0_S0_PPfS0_,@function
        .size           _Z13trilaterationP5pointS0_S0_PPfS0_,(.L_x_1 - _Z13trilaterationP5pointS0_S0_PPfS0_)
        .other          _Z13trilaterationP5pointS0_S0_PPfS0_,@"STO_CUDA_ENTRY STV_DEFAULT"
_Z13trilaterationP5pointS0_S0_PPfS0_:
.text._Z13trilaterationP5pointS0_S0_PPfS0_:
[----:B------:R-:W-:Y:S01]  /*0000*/  LDC R1, c[0x0][0x37c] ;  /* 0x0000df00ff017b82 */ /* 0x000fe20000000800 */
[----:B------:R-:W0:Y:S07]  /*0010*/  S2R R5, SR_TID.X ;  /* 0x0000000000057919 */ /* 0x000e2e0000002100 */
[----:B------:R-:W0:Y:S01]  /*0020*/  LDC.64 R2, c[0x0][0x3a0] ;  /* 0x0000e800ff027b82 */ /* 0x000e220000000a00 */
[----:B------:R-:W1:Y:S01]  /*0030*/  LDCU.64 UR4, c[0x0][0x358] ;  /* 0x00006b00ff0477ac */ /* 0x000e620008000a00 */
[----:B------:R-:W-:-:S02]  /*0040*/  HFMA2 R7, -RZ, RZ, 3, 0 ;  /* 0x42000000ff077431 */ /* 0x000fc400000001ff */
[----:B0-----:R-:W-:Y:S01]  /*0050*/  IMAD.WIDE.U32 R2, R5, 0x8, R2 ;  /* 0x0000000805027825 */ /* 0x001fe200078e0002 */
[----:B------:R-:W-:-:S04]  /*0060*/  MOV R5, 0x42f60000 ;  /* 0x42f6000000057802 */ /* 0x000fc80000000f00 */
[----:B-1----:R-:W-:Y:S04]  /*0070*/  STG.E desc[UR4][R2.64], R7 ;  /* 0x0000000702007986 */ /* 0x002fe8000c101904 */
[----:B------:R-:W-:Y:S01]  /*0080*/  STG.E desc[UR4][R2.64+0x4], R5 ;  /* 0x0000040502007986 */ /* 0x000fe2000c101904 */
[----:B------:R-:W-:Y:S05]  /*0090*/  EXIT ;  /* 0x000000000000794d */ /* 0x000fea0003800000 */
.L_x_0:
[----:B------:R-:W-:-:S00]  /*00a0*/  BRA `(.L_x_0) ;  /* 0xfffffffc00fc7947 */ /* 0x000fc0000383ffff */
[----:B------:R-:W-:-:S00]  /*00b0*/  NOP ;  /* 0x0000000000007918 */ /* 0x000fc00000000000 */
        /* <DEDUP_REMOVED lines=12> */
.L_x_1:


//--------------------- .nv.shared.reserved.0     --------------------------
	.section	.nv.shared.reserved.0,"aw",@nobits
	.weak		__nv_reservedSMEM_offset_0_alias
	.size		__nv_reservedSMEM_offset_0_alias, 0, 64
	.other		__nv_reservedSMEM_offset_0_alias,@"STO_CUDA_RESERVED_SHARED STV_DEFAULT"
__nv_reservedSMEM_offset_0_alias:
	.zero		0
	.zero		64


//--------------------- .nv.constant0._Z13trilaterationP5pointS0_S0_PPfS0_ --------------------------
	.section	.nv.constant0._Z13trilaterationP5pointS0_S0_PPfS0_,"a",@progbits
	.sectionflags	@""
	.align	4
.nv.constant0._Z13trilaterationP5pointS0_S0_PPfS0_:
	.zero		936


//--------------------- SYMBOLS --------------------------

	.type		.nv.reservedSmem.offset0,@object
	.size		.nv.reservedSmem.offset0,0x4
